//
// Generated by NVIDIA NVVM Compiler
//
// Compiler Build ID: CL-36424714
// Cuda compilation tools, release 13.0, V13.0.88
// Based on NVVM 20.0.0
//

.version 9.0
.target sm_100
.address_size 64

	// .globl	_Z8somaCudaPiS_

.visible .entry _Z8somaCudaPiS_(
	.param .u64 .ptr .align 1 _Z8somaCudaPiS__param_0,
	.param .u64 .ptr .align 1 _Z8somaCudaPiS__param_1
)
{
	.reg .pred 	%p<4>;
	.reg .b32 	%r<15>;
	.reg .b64 	%rd<11>;

	ld.param.u64 	%rd2, [_Z8somaCudaPiS__param_0];
	ld.param.u64 	%rd3, [_Z8somaCudaPiS__param_1];
	cvta.to.global.u64 	%rd4, %rd3;
	cvta.to.global.u64 	%rd5, %rd2;
	mov.u32 	%r1, %tid.x;
	mov.u32 	%r5, %ctaid.x;
	mov.u32 	%r2, %ntid.x;
	mad.lo.s32 	%r6, %r5, %r2, %r1;
	mul.wide.s32 	%rd6, %r6, 4;
	add.s64 	%rd7, %rd5, %rd6;
	ld.global.u32 	%r7, [%rd7];
	mul.wide.u32 	%rd8, %r1, 4;
	add.s64 	%rd1, %rd4, %rd8;
	st.global.u32 	[%rd1], %r7;
	setp.lt.u32 	%p1, %r2, 2;
	@%p1 bra 	$L__BB0_5;
	mov.b32 	%r14, 1;
$L__BB0_2:
	shl.b32 	%r4, %r14, 1;
	add.s32 	%r9, %r4, -1;
	and.b32  	%r10, %r9, %r1;
	setp.ne.s32 	%p2, %r10, 0;
	@%p2 bra 	$L__BB0_4;
	mul.wide.s32 	%rd9, %r14, 4;
	add.s64 	%rd10, %rd1, %rd9;
	ld.global.u32 	%r11, [%rd10];
	ld.global.u32 	%r12, [%rd1];
	add.s32 	%r13, %r12, %r11;
	st.global.u32 	[%rd1], %r13;
$L__BB0_4:
	bar.sync 	0;
	setp.lt.u32 	%p3, %r4, %r2;
	mov.u32 	%r14, %r4;
	@%p3 bra 	$L__BB0_2;
$L__BB0_5:
	ret;

}


// ===== COMPILED SASS (sm_100) =====

	.target	sm_100

	.elftype	@"ET_EXEC"


//--------------------- .note.nv.tkinfo           --------------------------
	.section	.note.nv.tkinfo,"",@"SHT_NOTE"
	.sectionflags	@"SHF_NOTE_NV_TKINFO"
	.tkinfo
        /*0018*/ 	.word	0x00000002
        /*0030*/ 	.string	""
        /*0030*/ 	.string	"ptxas"
        /*0030*/ 	.string	"Cuda compilation tools, release 13.0, V13.0.88"
        /*0030*/ 	.string	"Build cuda_13.0.r13.0/compiler.36424714_0"
        /*0030*/ 	.string	"-arch sm_100 -m 64 "



//--------------------- .note.nv.cuinfo           --------------------------
	.section	.note.nv.cuinfo,"",@"SHT_NOTE"
	.sectionflags	@"SHF_NOTE_NV_CUINFO"
        /*0018*/ 	.short	0x0002
        /*001a*/ 	.short	0x0064
        /*001c*/ 	.short	0x0082
	.zero		2


//--------------------- .nv.info                  --------------------------
	.section	.nv.info,"",@"SHT_CUDA_INFO"
	.align	4


	//----- nvinfo : EIATTR_REGCOUNT
	.align		4
        /*0000*/ 	.byte	0x04, 0x2f
        /*0002*/ 	.short	(.L_1 - .L_0)
	.align		4
.L_0:
        /*0004*/ 	.word	index@(_Z8somaCudaPiS_)
        /*0008*/ 	.word	0x0000000e


	//----- nvinfo : EIATTR_FRAME_SIZE
	.align		4
.L_1:
        /*000c*/ 	.byte	0x04, 0x11
        /*000e*/ 	.short	(.L_3 - .L_2)
	.align		4
.L_2:
        /*0010*/ 	.word	index@(_Z8somaCudaPiS_)
        /*0014*/ 	.word	0x00000000


	//----- nvinfo : EIATTR_MIN_STACK_SIZE
	.align		4
.L_3:
        /*0018*/ 	.byte	0x04, 0x12
        /*001a*/ 	.short	(.L_5 - .L_4)
	.align		4
.L_4:
        /*001c*/ 	.word	index@(_Z8somaCudaPiS_)
        /*0020*/ 	.word	0x00000000
.L_5:


//--------------------- .nv.compat                --------------------------
	.section	.nv.compat,"",@"SHT_CUDA_COMPAT_INFO"
	.align	4
        /*0000*/ 	.byte	0x02, 0x09, 0x00, 0x00, 0x02, 0x02, 0x01, 0x00, 0x02, 0x05, 0x05, 0x00, 0x03, 0x07, 0x01, 0x01
        /*0010*/ 	.byte	0x02, 0x03, 0x00, 0x00, 0x02, 0x06, 0x01, 0x00, 0x04, 0x0b, 0x08, 0x00, 0x09, 0x00, 0x00, 0x00
        /*0020*/ 	.byte	0x00, 0x00, 0x00, 0x00


//--------------------- .nv.info._Z8somaCudaPiS_  --------------------------
	.section	.nv.info._Z8somaCudaPiS_,"",@"SHT_CUDA_INFO"
	.sectionflags	@""
	.align	4


	//----- nvinfo : EIATTR_CUDA_API_VERSION
	.align		4
        /*0000*/ 	.byte	0x04, 0x37
        /*0002*/ 	.short	(.L_7 - .L_6)
.L_6:
        /*0004*/ 	.word	0x00000082


	//----- nvinfo : EIATTR_KPARAM_INFO
	.align		4
.L_7:
        /*0008*/ 	.byte	0x04, 0x17
        /*000a*/ 	.short	(.L_9 - .L_8)
.L_8:
        /*000c*/ 	.word	0x00000000
        /*0010*/ 	.short	0x0001
        /*0012*/ 	.short	0x0008
        /*0014*/ 	.byte	0x00, 0xf5, 0x21, 0x00


	//----- nvinfo : EIATTR_KPARAM_INFO
	.align		4
.L_9:
        /*0018*/ 	.byte	0x04, 0x17
        /*001a*/ 	.short	(.L_11 - .L_10)
.L_10:
        /*001c*/ 	.word	0x00000000
        /*0020*/ 	.short	0x0000
        /*0022*/ 	.short	0x0000
        /*0024*/ 	.byte	0x00, 0xf5, 0x21, 0x00


	//----- nvinfo : EIATTR_SPARSE_MMA_MASK
	.align		4
.L_11:
        /*0028*/ 	.byte	0x03, 0x50
        /*002a*/ 	.short	0x0000


	//----- nvinfo : EIATTR_MAXREG_COUNT
	.align		4
        /*002c*/ 	.byte	0x03, 0x1b
        /*002e*/ 	.short	0x00ff


	//----- nvinfo : EIATTR_NUM_BARRIERS
	.align		4
        /*0030*/ 	.byte	0x02, 0x4c
        /*0032*/ 	.byte	0x01
	.zero		1


	//----- nvinfo : EIATTR_MERCURY_ISA_VERSION
	.align		4
        /*0034*/ 	.byte	0x03, 0x5f
        /*0036*/ 	.short	0x0101


	//----- nvinfo : EIATTR_VRC_CTA_INIT_COUNT
	.align		4
        /*0038*/ 	.byte	0x02, 0x4a
	.zero		1
	.zero		1


	//----- nvinfo : EIATTR_EXIT_INSTR_OFFSETS
	.align		4
        /*003c*/ 	.byte	0x04, 0x1c
        /*003e*/ 	.short	(.L_13 - .L_12)


	//   ....[0]....
.L_12:
        /*0040*/ 	.word	0x000000d0


	//   ....[1]....
        /*0044*/ 	.word	0x000001e0


	//----- nvinfo : EIATTR_CRS_STACK_SIZE
	.align		4
.L_13:
        /*0048*/ 	.byte	0x04, 0x1e
        /*004a*/ 	.short	(.L_15 - .L_14)
.L_14:
        /*004c*/ 	.word	0x00000000


	//----- nvinfo : EIATTR_CBANK_PARAM_SIZE
	.align		4
.L_15:
        /*0050*/ 	.byte	0x03, 0x19
        /*0052*/ 	.short	0x0010


	//----- nvinfo : EIATTR_PARAM_CBANK
	.align		4
        /*0054*/ 	.byte	0x04, 0x0a
        /*0056*/ 	.short	(.L_17 - .L_16)
	.align		4
.L_16:
        /*0058*/ 	.word	index@(.nv.constant0._Z8somaCudaPiS_)
        /*005c*/ 	.short	0x0380
        /*005e*/ 	.short	0x0010


	//----- nvinfo : EIATTR_SW_WAR
	.align		4
.L_17:
        /*0060*/ 	.byte	0x04, 0x36
        /*0062*/ 	.short	(.L_19 - .L_18)
.L_18:
        /*0064*/ 	.word	0x00000008
.L_19:


//--------------------- .nv.callgraph             --------------------------
	.section	.nv.callgraph,"",@"SHT_CUDA_CALLGRAPH"
	.align	4
	.sectionentsize	8
	.align		4
        /*0000*/ 	.word	0x00000000
	.align		4
        /*0004*/ 	.word	0xffffffff
	.align		4
        /*0008*/ 	.word	0x00000000
	.align		4
        /*000c*/ 	.word	0xfffffffe
	.align		4
        /*0010*/ 	.word	0x00000000
	.align		4
        /*0014*/ 	.word	0xfffffffd
	.align		4
        /*0018*/ 	.word	0x00000000
	.align		4
        /*001c*/ 	.word	0xfffffffc


//--------------------- .text._Z8somaCudaPiS_     --------------------------
	.section	.text._Z8somaCudaPiS_,"ax",@progbits
	.align	128
        .global         _Z8somaCudaPiS_
        .type           _Z8somaCudaPiS_,@function
        .size           _Z8somaCudaPiS_,(.L_x_4 - _Z8somaCudaPiS_)
        .other          _Z8somaCudaPiS_,@"STO_CUDA_ENTRY STV_DEFAULT"
_Z8somaCudaPiS_:
.text._Z8somaCudaPiS_:
[----:B------:R-:W-:Y:S01]  /*0000*/  LDC R1, c[0x0][0x37c] ;  /* 0x0000df00ff017b82 */ /* 0x000fe20000000800 */
[----:B------:R-:W0:Y:S07]  /*0010*/  S2R R9, SR_TID.X ;  /* 0x0000000000097919 */ /* 0x000e2e0000002100 */
[----:B------:R-:W0:Y:S01]  /*0020*/  S2UR UR6, SR_CTAID.X ;  /* 0x00000000000679c3 */ /* 0x000e220000002500 */
[----:B------:R-:W1:Y:S07]  /*0030*/  LDCU.64 UR4, c[0x0][0x358] ;  /* 0x00006b00ff0477ac */ /* 0x000e6e0008000a00 */
[----:B------:R-:W0:Y:S08]  /*0040*/  LDC R6, c[0x0][0x360] ;  /* 0x0000d800ff067b82 */ /* 0x000e300000000800 */
[----:B------:R-:W2:Y:S01]  /*0050*/  LDC.64 R2, c[0x0][0x380] ;  /* 0x0000e000ff027b82 */ /* 0x000ea20000000a00 */
[----:B0-----:R-:W-:-:S04]  /*0060*/  IMAD R5, R6, UR6, R9 ;  /* 0x0000000606057c24 */ /* 0x001fc8000f8e0209 */
[----:B--2---:R-:W-:-:S03]  /*0070*/  IMAD.WIDE R2, R5, 0x4, R2 ;  /* 0x0000000405027825 */ /* 0x004fc600078e0202 */
[----:B------:R-:W0:Y:S03]  /*0080*/  LDC.64 R4, c[0x0][0x388] ;  /* 0x0000e200ff047b82 */ /* 0x000e260000000a00 */
[----:B-1----:R-:W2:Y:S01]  /*0090*/  LDG.E R3, desc[UR4][R2.64] ;  /* 0x0000000402037981 */ /* 0x002ea2000c1e1900 */
[----:B------:R-:W-:Y:S01]  /*00a0*/  ISETP.GE.U32.AND P0, PT, R6, 0x2, PT ;  /* 0x000000020600780c */ /* 0x000fe20003f06070 */
[----:B0-----:R-:W-:-:S05]  /*00b0*/  IMAD.WIDE.U32 R4, R9, 0x4, R4 ;  /* 0x0000000409047825 */ /* 0x001fca00078e0004 */
[----:B--2---:R0:W-:Y:S07]  /*00c0*/  STG.E desc[UR4][R4.64], R3 ;  /* 0x0000000304007986 */ /* 0x0041ee000c101904 */
[----:B------:R-:W-:Y:S05]  /*00d0*/  @!P0 EXIT ;  /* 0x000000000000894d */ /* 0x000fea0003800000 */
[----:B0-----:R-:W-:-:S07]  /*00e0*/  HFMA2 R3, -RZ, RZ, 0, 5.9604644775390625e-08 ;  /* 0x00000001ff037431 */ /* 0x001fce00000001ff */
.L_x_2:
[----:B------:R-:W-:Y:S01]  /*00f0*/  SHF.L.U32 R11, R3, 0x1, RZ ;  /* 0x00000001030b7819 */ /* 0x000fe200000006ff */
[----:B------:R-:W-:Y:S04]  /*0100*/  BSSY.RECONVERGENT B0, `(.L_x_0) ;  /* 0x0000009000007945 */ /* 0x000fe80003800200 */
[----:B------:R-:W-:-:S05]  /*0110*/  VIADD R0, R11, 0xffffffff ;  /* 0xffffffff0b007836 */ /* 0x000fca0000000000 */
[----:B------:R-:W-:-:S13]  /*0120*/  LOP3.LUT P0, RZ, R0, R9, RZ, 0xc0, !PT ;  /* 0x0000000900ff7212 */ /* 0x000fda000780c0ff */
[----:B0-----:R-:W-:Y:S05]  /*0130*/  @P0 BRA `(.L_x_1) ;  /* 0x0000000000140947 */ /* 0x001fea0003800000 */
[----:B------:R-:W-:Y:S01]  /*0140*/  IMAD.WIDE R2, R3, 0x4, R4 ;  /* 0x0000000403027825 */ /* 0x000fe200078e0204 */
[----:B------:R-:W2:Y:S05]  /*0150*/  LDG.E R7, desc[UR4][R4.64] ;  /* 0x0000000404077981 */ /* 0x000eaa000c1e1900 */
[----:B------:R-:W2:Y:S02]  /*0160*/  LDG.E R2, desc[UR4][R2.64] ;  /* 0x0000000402027981 */ /* 0x000ea4000c1e1900 */
[----:B--2---:R-:W-:-:S05]  /*0170*/  IADD3 R7, PT, PT, R2, R7, RZ ;  /* 0x0000000702077210 */ /* 0x004fca0007ffe0ff */
[----:B------:R0:W-:Y:S02]  /*0180*/  STG.E desc[UR4][R4.64], R7 ;  /* 0x0000000704007986 */ /* 0x0001e4000c101904 */
.L_x_1:
[----:B------:R-:W-:Y:S05]  /*0190*/  BSYNC.RECONVERGENT B0 ;  /* 0x0000000000007941 */ /* 0x000fea0003800200 */
.L_x_0:
[----:B------:R-:W-:Y:S01]  /*01a0*/  BAR.SYNC.DEFER_BLOCKING 0x0 ;  /* 0x0000000000007b1d */ /* 0x000fe20000010000 */
[----:B------:R-:W-:Y:S01]  /*01b0*/  ISETP.GE.U32.AND P0, PT, R11, R6, PT ;  /* 0x000000060b00720c */ /* 0x000fe20003f06070 */
[----:B------:R-:W-:-:S12]  /*01c0*/  IMAD.MOV.U32 R3, RZ, RZ, R11 ;  /* 0x000000ffff037224 */ /* 0x000fd800078e000b */
[----:B------:R-:W-:Y:S05]  /*01d0*/  @!P0 BRA `(.L_x_2) ;  /* 0xfffffffc00c48947 */ /* 0x000fea000383ffff */
[----:B------:R-:W-:Y:S05]  /*01e0*/  EXIT ;  /* 0x000000000000794d */ /* 0x000fea0003800000 */
.L_x_3:
[----:B------:R-:W-:-:S00]  /*01f0*/  BRA `(.L_x_3) ;  /* 0xfffffffc00fc7947 */ /* 0x000fc0000383ffff */
[----:B------:R-:W-:-:S00]  /*0200*/  NOP ;  /* 0x0000000000007918 */ /* 0x000fc00000000000 */
[----:B------:R-:W-:-:S00]  /*0210*/  NOP ;  /* 0x0000000000007918 */ /* 0x000fc00000000000 */
[----:B------:R-:W-:-:S00]  /*0220*/  NOP ;  /* 0x0000000000007918 */ /* 0x000fc00000000000 */
[----:B------:R-:W-:-:S00]  /*0230*/  NOP ;  /* 0x0000000000007918 */ /* 0x000fc00000000000 */
[----:B------:R-:W-:-:S00]  /*0240*/  NOP ;  /* 0x0000000000007918 */ /* 0x000fc00000000000 */
[----:B------:R-:W-:-:S00]  /*0250*/  NOP ;  /* 0x0000000000007918 */ /* 0x000fc00000000000 */
[----:B------:R-:W-:-:S00]  /*0260*/  NOP ;  /* 0x0000000000007918 */ /* 0x000fc00000000000 */
[----:B------:R-:W-:-:S00]  /*0270*/  NOP ;  /* 0x0000000000007918 */ /* 0x000fc00000000000 */
.L_x_4:


//--------------------- .nv.shared.reserved.0     --------------------------
	.section	.nv.shared.reserved.0,"aw",@nobits
	.weak		__nv_reservedSMEM_offset_0_alias
	.size		__nv_reservedSMEM_offset_0_alias, 0, 64
	.other		__nv_reservedSMEM_offset_0_alias,@"STO_CUDA_RESERVED_SHARED STV_DEFAULT"
__nv_reservedSMEM_offset_0_alias:
	.zero		0
	.zero		64


//--------------------- .nv.constant0._Z8somaCudaPiS_ --------------------------
	.section	.nv.constant0._Z8somaCudaPiS_,"a",@progbits
	.sectionflags	@""
	.align	4
.nv.constant0._Z8somaCudaPiS_:
	.zero		912


//--------------------- SYMBOLS --------------------------

	.type		.nv.reservedSmem.offset0,@object
	.size		.nv.reservedSmem.offset0,0x4
